//
// Generated by NVIDIA NVVM Compiler
//
// Compiler Build ID: CL-36424714
// Cuda compilation tools, release 13.0, V13.0.88
// Based on NVVM 20.0.0
//

.version 9.0
.target sm_100
.address_size 64

	// .globl	_Z14BlockTransposePfS_ii
// _ZZ14BlockTransposePfS_iiE6blockA has been demoted

.visible .entry _Z14BlockTransposePfS_ii(
	.param .u64 .ptr .align 1 _Z14BlockTransposePfS_ii_param_0,
	.param .u64 .ptr .align 1 _Z14BlockTransposePfS_ii_param_1,
	.param .u32 _Z14BlockTransposePfS_ii_param_2,
	.param .u32 _Z14BlockTransposePfS_ii_param_3
)
{
	.reg .pred 	%p<7>;
	.reg .b32 	%r<27>;
	.reg .b32 	%f<3>;
	.reg .b64 	%rd<9>;
	// demoted variable
	.shared .align 4 .b8 _ZZ14BlockTransposePfS_iiE6blockA[256];
	ld.param.u64 	%rd1, [_Z14BlockTransposePfS_ii_param_0];
	ld.param.u64 	%rd2, [_Z14BlockTransposePfS_ii_param_1];
	ld.param.u32 	%r9, [_Z14BlockTransposePfS_ii_param_2];
	ld.param.u32 	%r11, [_Z14BlockTransposePfS_ii_param_3];
	mov.u32 	%r12, %ctaid.x;
	shl.b32 	%r1, %r12, 3;
	mov.u32 	%r2, %tid.x;
	add.s32 	%r3, %r1, %r2;
	mov.u32 	%r13, %ctaid.y;
	shl.b32 	%r4, %r13, 3;
	mov.u32 	%r5, %tid.y;
	add.s32 	%r14, %r4, %r5;
	setp.ge.s32 	%p1, %r3, %r9;
	setp.ge.s32 	%p2, %r14, %r11;
	or.pred  	%p3, %p1, %p2;
	@%p3 bra 	$L__BB0_2;
	cvta.to.global.u64 	%rd3, %rd1;
	mad.lo.s32 	%r15, %r9, %r14, %r3;
	mul.wide.s32 	%rd4, %r15, 4;
	add.s64 	%rd5, %rd3, %rd4;
	ld.global.f32 	%f1, [%rd5];
	shl.b32 	%r16, %r5, 5;
	mov.u32 	%r17, _ZZ14BlockTransposePfS_iiE6blockA;
	add.s32 	%r18, %r17, %r16;
	shl.b32 	%r19, %r2, 2;
	add.s32 	%r20, %r18, %r19;
	st.shared.f32 	[%r20], %f1;
$L__BB0_2:
	bar.sync 	0;
	add.s32 	%r7, %r4, %r2;
	add.s32 	%r8, %r1, %r5;
	setp.ge.s32 	%p4, %r7, %r11;
	setp.ge.s32 	%p5, %r8, %r9;
	or.pred  	%p6, %p5, %p4;
	@%p6 bra 	$L__BB0_4;
	mad.lo.s32 	%r21, %r11, %r8, %r7;
	shl.b32 	%r22, %r2, 5;
	mov.u32 	%r23, _ZZ14BlockTransposePfS_iiE6blockA;
	add.s32 	%r24, %r23, %r22;
	shl.b32 	%r25, %r5, 2;
	add.s32 	%r26, %r24, %r25;
	ld.shared.f32 	%f2, [%r26];
	cvta.to.global.u64 	%rd6, %rd2;
	mul.wide.s32 	%rd7, %r21, 4;
	add.s64 	%rd8, %rd6, %rd7;
	st.global.f32 	[%rd8], %f2;
$L__BB0_4:
	ret;

}


// ===== COMPILED SASS (sm_100) =====

	.target	sm_100

	.elftype	@"ET_EXEC"


//--------------------- .note.nv.tkinfo           --------------------------
	.section	.note.nv.tkinfo,"",@"SHT_NOTE"
	.sectionflags	@"SHF_NOTE_NV_TKINFO"
	.tkinfo
        /*0018*/ 	.word	0x00000002
        /*0030*/ 	.string	""
        /*0030*/ 	.string	"ptxas"
        /*0030*/ 	.string	"Cuda compilation tools, release 13.0, V13.0.88"
        /*0030*/ 	.string	"Build cuda_13.0.r13.0/compiler.36424714_0"
        /*0030*/ 	.string	"-arch sm_100 -m 64 "



//--------------------- .note.nv.cuinfo           --------------------------
	.section	.note.nv.cuinfo,"",@"SHT_NOTE"
	.sectionflags	@"SHF_NOTE_NV_CUINFO"
        /*0018*/ 	.short	0x0002
        /*001a*/ 	.short	0x0064
        /*001c*/ 	.short	0x0082
	.zero		2


//--------------------- .nv.info                  --------------------------
	.section	.nv.info,"",@"SHT_CUDA_INFO"
	.align	4


	//----- nvinfo : EIATTR_REGCOUNT
	.align		4
        /*0000*/ 	.byte	0x04, 0x2f
        /*0002*/ 	.short	(.L_1 - .L_0)
	.align		4
.L_0:
        /*0004*/ 	.word	index@(_Z14BlockTransposePfS_ii)
        /*0008*/ 	.word	0x0000000c


	//----- nvinfo : EIATTR_FRAME_SIZE
	.align		4
.L_1:
        /*000c*/ 	.byte	0x04, 0x11
        /*000e*/ 	.short	(.L_3 - .L_2)
	.align		4
.L_2:
        /*0010*/ 	.word	index@(_Z14BlockTransposePfS_ii)
        /*0014*/ 	.word	0x00000000


	//----- nvinfo : EIATTR_MIN_STACK_SIZE
	.align		4
.L_3:
        /*0018*/ 	.byte	0x04, 0x12
        /*001a*/ 	.short	(.L_5 - .L_4)
	.align		4
.L_4:
        /*001c*/ 	.word	index@(_Z14BlockTransposePfS_ii)
        /*0020*/ 	.word	0x00000000
.L_5:


//--------------------- .nv.compat                --------------------------
	.section	.nv.compat,"",@"SHT_CUDA_COMPAT_INFO"
	.align	4
        /*0000*/ 	.byte	0x02, 0x09, 0x00, 0x00, 0x02, 0x02, 0x01, 0x00, 0x02, 0x05, 0x05, 0x00, 0x03, 0x07, 0x01, 0x01
        /*0010*/ 	.byte	0x02, 0x03, 0x00, 0x00, 0x02, 0x06, 0x01, 0x00, 0x04, 0x0b, 0x08, 0x00, 0x09, 0x00, 0x00, 0x00
        /*0020*/ 	.byte	0x00, 0x00, 0x00, 0x00


//--------------------- .nv.info._Z14BlockTransposePfS_ii --------------------------
	.section	.nv.info._Z14BlockTransposePfS_ii,"",@"SHT_CUDA_INFO"
	.sectionflags	@""
	.align	4


	//----- nvinfo : EIATTR_CUDA_API_VERSION
	.align		4
        /*0000*/ 	.byte	0x04, 0x37
        /*0002*/ 	.short	(.L_7 - .L_6)
.L_6:
        /*0004*/ 	.word	0x00000082


	//----- nvinfo : EIATTR_KPARAM_INFO
	.align		4
.L_7:
        /*0008*/ 	.byte	0x04, 0x17
        /*000a*/ 	.short	(.L_9 - .L_8)
.L_8:
        /*000c*/ 	.word	0x00000000
        /*0010*/ 	.short	0x0003
        /*0012*/ 	.short	0x0014
        /*0014*/ 	.byte	0x00, 0xf0, 0x11, 0x00


	//----- nvinfo : EIATTR_KPARAM_INFO
	.align		4
.L_9:
        /*0018*/ 	.byte	0x04, 0x17
        /*001a*/ 	.short	(.L_11 - .L_10)
.L_10:
        /*001c*/ 	.word	0x00000000
        /*0020*/ 	.short	0x0002
        /*0022*/ 	.short	0x0010
        /*0024*/ 	.byte	0x00, 0xf0, 0x11, 0x00


	//----- nvinfo : EIATTR_KPARAM_INFO
	.align		4
.L_11:
        /*0028*/ 	.byte	0x04, 0x17
        /*002a*/ 	.short	(.L_13 - .L_12)
.L_12:
        /*002c*/ 	.word	0x00000000
        /*0030*/ 	.short	0x0001
        /*0032*/ 	.short	0x0008
        /*0034*/ 	.byte	0x00, 0xf5, 0x21, 0x00


	//----- nvinfo : EIATTR_KPARAM_INFO
	.align		4
.L_13:
        /*0038*/ 	.byte	0x04, 0x17
        /*003a*/ 	.short	(.L_15 - .L_14)
.L_14:
        /*003c*/ 	.word	0x00000000
        /*0040*/ 	.short	0x0000
        /*0042*/ 	.short	0x0000
        /*0044*/ 	.byte	0x00, 0xf5, 0x21, 0x00


	//----- nvinfo : EIATTR_SPARSE_MMA_MASK
	.align		4
.L_15:
        /*0048*/ 	.byte	0x03, 0x50
        /*004a*/ 	.short	0x0000


	//----- nvinfo : EIATTR_MAXREG_COUNT
	.align		4
        /*004c*/ 	.byte	0x03, 0x1b
        /*004e*/ 	.short	0x00ff


	//----- nvinfo : EIATTR_NUM_BARRIERS
	.align		4
        /*0050*/ 	.byte	0x02, 0x4c
        /*0052*/ 	.byte	0x01
	.zero		1


	//----- nvinfo : EIATTR_MERCURY_ISA_VERSION
	.align		4
        /*0054*/ 	.byte	0x03, 0x5f
        /*0056*/ 	.short	0x0101


	//----- nvinfo : EIATTR_VRC_CTA_INIT_COUNT
	.align		4
        /*0058*/ 	.byte	0x02, 0x4a
	.zero		1
	.zero		1


	//----- nvinfo : EIATTR_EXIT_INSTR_OFFSETS
	.align		4
        /*005c*/ 	.byte	0x04, 0x1c
        /*005e*/ 	.short	(.L_17 - .L_16)


	//   ....[0]....
.L_16:
        /*0060*/ 	.word	0x000001a0


	//   ....[1]....
        /*0064*/ 	.word	0x00000250


	//----- nvinfo : EIATTR_CBANK_PARAM_SIZE
	.align		4
.L_17:
        /*0068*/ 	.byte	0x03, 0x19
        /*006a*/ 	.short	0x0018


	//----- nvinfo : EIATTR_PARAM_CBANK
	.align		4
        /*006c*/ 	.byte	0x04, 0x0a
        /*006e*/ 	.short	(.L_19 - .L_18)
	.align		4
.L_18:
        /*0070*/ 	.word	index@(.nv.constant0._Z14BlockTransposePfS_ii)
        /*0074*/ 	.short	0x0380
        /*0076*/ 	.short	0x0018


	//----- nvinfo : EIATTR_SW_WAR
	.align		4
.L_19:
        /*0078*/ 	.byte	0x04, 0x36
        /*007a*/ 	.short	(.L_21 - .L_20)
.L_20:
        /*007c*/ 	.word	0x00000008
.L_21:


//--------------------- .nv.callgraph             --------------------------
	.section	.nv.callgraph,"",@"SHT_CUDA_CALLGRAPH"
	.align	4
	.sectionentsize	8
	.align		4
        /*0000*/ 	.word	0x00000000
	.align		4
        /*0004*/ 	.word	0xffffffff
	.align		4
        /*0008*/ 	.word	0x00000000
	.align		4
        /*000c*/ 	.word	0xfffffffe
	.align		4
        /*0010*/ 	.word	0x00000000
	.align		4
        /*0014*/ 	.word	0xfffffffd
	.align		4
        /*0018*/ 	.word	0x00000000
	.align		4
        /*001c*/ 	.word	0xfffffffc


//--------------------- .text._Z14BlockTransposePfS_ii --------------------------
	.section	.text._Z14BlockTransposePfS_ii,"ax",@progbits
	.align	128
        .global         _Z14BlockTransposePfS_ii
        .type           _Z14BlockTransposePfS_ii,@function
        .size           _Z14BlockTransposePfS_ii,(.L_x_1 - _Z14BlockTransposePfS_ii)
        .other          _Z14BlockTransposePfS_ii,@"STO_CUDA_ENTRY STV_DEFAULT"
_Z14BlockTransposePfS_ii:
.text._Z14BlockTransposePfS_ii:
[----:B------:R-:W-:Y:S01]  /*0000*/  LDC R1, c[0x0][0x37c] ;  /* 0x0000df00ff017b82 */ /* 0x000fe20000000800 */
[----:B------:R-:W0:Y:S01]  /*0010*/  S2R R8, SR_TID.Y ;  /* 0x0000000000087919 */ /* 0x000e220000002200 */
[----:B------:R-:W1:Y:S01]  /*0020*/  LDCU.64 UR8, c[0x0][0x390] ;  /* 0x00007200ff0877ac */ /* 0x000e620008000a00 */
[----:B------:R-:W0:Y:S01]  /*0030*/  S2R R9, SR_CTAID.Y ;  /* 0x0000000000097919 */ /* 0x000e220000002600 */
[----:B------:R-:W2:Y:S01]  /*0040*/  LDCU.64 UR6, c[0x0][0x358] ;  /* 0x00006b00ff0677ac */ /* 0x000ea20008000a00 */
[----:B------:R-:W3:Y:S01]  /*0050*/  S2R R7, SR_CTAID.X ;  /* 0x0000000000077919 */ /* 0x000ee20000002500 */
[----:B------:R-:W3:Y:S01]  /*0060*/  S2R R6, SR_TID.X ;  /* 0x0000000000067919 */ /* 0x000ee20000002100 */
[----:B0-----:R-:W-:-:S05]  /*0070*/  IMAD R5, R9, 0x8, R8 ;  /* 0x0000000809057824 */ /* 0x001fca00078e0208 */
[----:B-1----:R-:W-:Y:S01]  /*0080*/  ISETP.GE.AND P0, PT, R5, UR9, PT ;  /* 0x0000000905007c0c */ /* 0x002fe2000bf06270 */
[----:B---3--:R-:W-:-:S05]  /*0090*/  IMAD R0, R7, 0x8, R6 ;  /* 0x0000000807007824 */ /* 0x008fca00078e0206 */
[----:B------:R-:W-:-:S13]  /*00a0*/  ISETP.GE.OR P0, PT, R0, UR8, P0 ;  /* 0x0000000800007c0c */ /* 0x000fda0008706670 */
[----:B------:R-:W0:Y:S01]  /*00b0*/  @!P0 LDC.64 R2, c[0x0][0x380] ;  /* 0x0000e000ff028b82 */ /* 0x000e220000000a00 */
[----:B------:R-:W-:-:S04]  /*00c0*/  @!P0 IMAD R5, R5, UR8, R0 ;  /* 0x0000000805058c24 */ /* 0x000fc8000f8e0200 */
[----:B0-----:R-:W-:-:S06]  /*00d0*/  @!P0 IMAD.WIDE R2, R5, 0x4, R2 ;  /* 0x0000000405028825 */ /* 0x001fcc00078e0202 */
[----:B--2---:R-:W2:Y:S01]  /*00e0*/  @!P0 LDG.E R2, desc[UR6][R2.64] ;  /* 0x0000000602028981 */ /* 0x004ea2000c1e1900 */
[----:B------:R-:W-:Y:S01]  /*00f0*/  @!P0 MOV R0, 0x400 ;  /* 0x0000040000008802 */ /* 0x000fe20000000f00 */
[----:B------:R-:W-:Y:S01]  /*0100*/  IMAD R7, R7, 0x8, R8 ;  /* 0x0000000807077824 */ /* 0x000fe200078e0208 */
[----:B------:R-:W-:Y:S01]  /*0110*/  LEA R4, R9, R6, 0x3 ;  /* 0x0000000609047211 */ /* 0x000fe200078e18ff */
[----:B------:R-:W0:Y:S03]  /*0120*/  @!P0 S2R R5, SR_CgaCtaId ;  /* 0x0000000000058919 */ /* 0x000e260000008800 */
[----:B------:R-:W-:-:S04]  /*0130*/  ISETP.GE.AND P1, PT, R4, UR9, PT ;  /* 0x0000000904007c0c */ /* 0x000fc8000bf26270 */
[----:B------:R-:W-:Y:S02]  /*0140*/  ISETP.GE.OR P1, PT, R7, UR8, P1 ;  /* 0x0000000807007c0c */ /* 0x000fe40008f26670 */
[----:B0-----:R-:W-:-:S04]  /*0150*/  @!P0 LEA R0, R5, R0, 0x18 ;  /* 0x0000000005008211 */ /* 0x001fc800078ec0ff */
[----:B------:R-:W-:-:S05]  /*0160*/  @!P0 LEA R0, R8, R0, 0x5 ;  /* 0x0000000008008211 */ /* 0x000fca00078e28ff */
[----:B------:R-:W-:-:S05]  /*0170*/  @!P0 IMAD R5, R6, 0x4, R0 ;  /* 0x0000000406058824 */ /* 0x000fca00078e0200 */
[----:B--2---:R0:W-:Y:S01]  /*0180*/  @!P0 STS [R5], R2 ;  /* 0x0000000205008388 */ /* 0x0041e20000000800 */
[----:B------:R-:W-:Y:S06]  /*0190*/  BAR.SYNC.DEFER_BLOCKING 0x0 ;  /* 0x0000000000007b1d */ /* 0x000fec0000010000 */
[----:B------:R-:W-:Y:S05]  /*01a0*/  @P1 EXIT ;  /* 0x000000000000194d */ /* 0x000fea0003800000 */
[----:B------:R-:W1:Y:S01]  /*01b0*/  S2UR UR5, SR_CgaCtaId ;  /* 0x00000000000579c3 */ /* 0x000e620000008800 */
[----:B------:R-:W-:Y:S01]  /*01c0*/  UMOV UR4, 0x400 ;  /* 0x0000040000047882 */ /* 0x000fe20000000000 */
[----:B------:R-:W-:-:S06]  /*01d0*/  IMAD R7, R7, UR9, R4 ;  /* 0x0000000907077c24 */ /* 0x000fcc000f8e0204 */
[----:B0-----:R-:W0:Y:S01]  /*01e0*/  LDC.64 R2, c[0x0][0x388] ;  /* 0x0000e200ff027b82 */ /* 0x001e220000000a00 */
[----:B-1----:R-:W-:-:S06]  /*01f0*/  ULEA UR4, UR5, UR4, 0x18 ;  /* 0x0000000405047291 */ /* 0x002fcc000f8ec0ff */
[----:B------:R-:W-:Y:S01]  /*0200*/  LEA R0, R6, UR4, 0x5 ;  /* 0x0000000406007c11 */ /* 0x000fe2000f8e28ff */
[----:B0-----:R-:W-:-:S03]  /*0210*/  IMAD.WIDE R2, R7, 0x4, R2 ;  /* 0x0000000407027825 */ /* 0x001fc600078e0202 */
[----:B------:R-:W-:-:S05]  /*0220*/  LEA R0, R8, R0, 0x2 ;  /* 0x0000000008007211 */ /* 0x000fca00078e10ff */
[----:B------:R-:W0:Y:S04]  /*0230*/  LDS R5, [R0] ;  /* 0x0000000000057984 */ /* 0x000e280000000800 */
[----:B0-----:R-:W-:Y:S01]  /*0240*/  STG.E desc[UR6][R2.64], R5 ;  /* 0x0000000502007986 */ /* 0x001fe2000c101906 */
[----:B------:R-:W-:Y:S05]  /*0250*/  EXIT ;  /* 0x000000000000794d */ /* 0x000fea0003800000 */
.L_x_0:
[----:B------:R-:W-:-:S00]  /*0260*/  BRA `(.L_x_0) ;  /* 0xfffffffc00fc7947 */ /* 0x000fc0000383ffff */
[----:B------:R-:W-:-:S00]  /*0270*/  NOP ;  /* 0x0000000000007918 */ /* 0x000fc00000000000 */
        /* <DEDUP_REMOVED lines=8> */
.L_x_1:


//--------------------- .nv.shared._Z14BlockTransposePfS_ii --------------------------
	.section	.nv.shared._Z14BlockTransposePfS_ii,"aw",@nobits
	.sectionflags	@""
	.align	4
.nv.shared._Z14BlockTransposePfS_ii:
	.zero		1280


//--------------------- .nv.shared.reserved.0     --------------------------
	.section	.nv.shared.reserved.0,"aw",@nobits
	.weak		__nv_reservedSMEM_offset_0_alias
	.size		__nv_reservedSMEM_offset_0_alias, 0, 64
	.other		__nv_reservedSMEM_offset_0_alias,@"STO_CUDA_RESERVED_SHARED STV_DEFAULT"
__nv_reservedSMEM_offset_0_alias:
	.zero		0
	.zero		64


//--------------------- .nv.constant0._Z14BlockTransposePfS_ii --------------------------
	.section	.nv.constant0._Z14BlockTransposePfS_ii,"a",@progbits
	.sectionflags	@""
	.align	4
.nv.constant0._Z14BlockTransposePfS_ii:
	.zero		920


//--------------------- SYMBOLS --------------------------

	.type		.nv.reservedSmem.offset0,@object
	.size		.nv.reservedSmem.offset0,0x4
	.type		.nv.reservedSmem.cap,@object
	.size		.nv.reservedSmem.cap,0x4
